//
// Generated by NVIDIA NVVM Compiler
//
// Compiler Build ID: CL-36424714
// Cuda compilation tools, release 13.0, V13.0.88
// Based on NVVM 20.0.0
//

.version 9.0
.target sm_100
.address_size 64

	// .globl	_Z9transposeiiPKfPf
// _ZZ9transposeiiPKfPfE6buffer has been demoted
// _ZZ7myGEMM5iiiPKfS0_PfE3s_a has been demoted
// _ZZ7myGEMM5iiiPKfS0_PfE3s_b has been demoted
// _ZZ7myGEMM5iiiPKfS0_PfE9indexCalc has been demoted

.visible .entry _Z9transposeiiPKfPf(
	.param .u32 _Z9transposeiiPKfPf_param_0,
	.param .u32 _Z9transposeiiPKfPf_param_1,
	.param .u64 .ptr .align 1 _Z9transposeiiPKfPf_param_2,
	.param .u64 .ptr .align 1 _Z9transposeiiPKfPf_param_3
)
{
	.reg .pred 	%p<7>;
	.reg .b32 	%r<20>;
	.reg .b32 	%f<3>;
	.reg .b64 	%rd<9>;
	// demoted variable
	.shared .align 4 .b8 _ZZ9transposeiiPKfPfE6buffer[64];
	ld.param.u32 	%r6, [_Z9transposeiiPKfPf_param_0];
	ld.param.u32 	%r5, [_Z9transposeiiPKfPf_param_1];
	ld.param.u64 	%rd1, [_Z9transposeiiPKfPf_param_2];
	ld.param.u64 	%rd2, [_Z9transposeiiPKfPf_param_3];
	mov.u32 	%r7, %tid.x;
	mov.u32 	%r8, %tid.y;
	mov.u32 	%r9, %ctaid.x;
	shl.b32 	%r10, %r9, 2;
	add.s32 	%r1, %r10, %r7;
	mov.u32 	%r11, %ctaid.y;
	shl.b32 	%r12, %r11, 2;
	add.s32 	%r13, %r12, %r8;
	setp.ge.s32 	%p1, %r1, %r5;
	setp.ge.s32 	%p2, %r13, %r6;
	shl.b32 	%r14, %r8, 4;
	mov.u32 	%r15, _ZZ9transposeiiPKfPfE6buffer;
	add.s32 	%r16, %r15, %r14;
	shl.b32 	%r17, %r7, 2;
	add.s32 	%r3, %r16, %r17;
	or.pred  	%p3, %p1, %p2;
	@%p3 bra 	$L__BB0_2;
	cvta.to.global.u64 	%rd3, %rd1;
	mad.lo.s32 	%r18, %r5, %r13, %r1;
	mul.wide.s32 	%rd4, %r18, 4;
	add.s64 	%rd5, %rd3, %rd4;
	ld.global.f32 	%f1, [%rd5];
	st.shared.f32 	[%r3], %f1;
$L__BB0_2:
	bar.sync 	0;
	setp.ge.s32 	%p4, %r1, %r6;
	setp.ge.s32 	%p5, %r13, %r5;
	or.pred  	%p6, %p4, %p5;
	@%p6 bra 	$L__BB0_4;
	ld.shared.f32 	%f2, [%r3];
	mad.lo.s32 	%r19, %r1, %r6, %r13;
	cvta.to.global.u64 	%rd6, %rd2;
	mul.wide.s32 	%rd7, %r19, 4;
	add.s64 	%rd8, %rd6, %rd7;
	st.global.f32 	[%rd8], %f2;
$L__BB0_4:
	ret;

}
	// .globl	_Z7myGEMM5iiiPKfS0_Pf
.visible .entry _Z7myGEMM5iiiPKfS0_Pf(
	.param .u32 _Z7myGEMM5iiiPKfS0_Pf_param_0,
	.param .u32 _Z7myGEMM5iiiPKfS0_Pf_param_1,
	.param .u32 _Z7myGEMM5iiiPKfS0_Pf_param_2,
	.param .u64 .ptr .align 1 _Z7myGEMM5iiiPKfS0_Pf_param_3,
	.param .u64 .ptr .align 1 _Z7myGEMM5iiiPKfS0_Pf_param_4,
	.param .u64 .ptr .align 1 _Z7myGEMM5iiiPKfS0_Pf_param_5
)
{
	.reg .pred 	%p<11>;
	.reg .b32 	%r<80>;
	.reg .b32 	%f<116>;
	.reg .b64 	%rd<37>;
	// demoted variable
	.shared .align 4 .b8 _ZZ7myGEMM5iiiPKfS0_PfE3s_a[64];
	// demoted variable
	.shared .align 4 .b8 _ZZ7myGEMM5iiiPKfS0_PfE3s_b[64];
	// demoted variable
	.shared .align 4 .u32 _ZZ7myGEMM5iiiPKfS0_PfE9indexCalc;
	ld.param.u32 	%r24, [_Z7myGEMM5iiiPKfS0_Pf_param_0];
	ld.param.u32 	%r25, [_Z7myGEMM5iiiPKfS0_Pf_param_1];
	ld.param.u32 	%r26, [_Z7myGEMM5iiiPKfS0_Pf_param_2];
	ld.param.u64 	%rd4, [_Z7myGEMM5iiiPKfS0_Pf_param_3];
	ld.param.u64 	%rd5, [_Z7myGEMM5iiiPKfS0_Pf_param_4];
	ld.param.u64 	%rd3, [_Z7myGEMM5iiiPKfS0_Pf_param_5];
	cvta.to.global.u64 	%rd1, %rd5;
	cvta.to.global.u64 	%rd2, %rd4;
	mov.u32 	%r27, %ctaid.y;
	mov.u32 	%r28, %ntid.y;
	mov.u32 	%r1, %tid.y;
	mad.lo.s32 	%r2, %r27, %r28, %r1;
	mov.u32 	%r29, %ctaid.x;
	mov.u32 	%r30, %ntid.x;
	mov.u32 	%r3, %tid.x;
	mad.lo.s32 	%r4, %r29, %r30, %r3;
	or.b32  	%r31, %r1, %r3;
	setp.ne.s32 	%p1, %r31, 0;
	@%p1 bra 	$L__BB1_2;
	mul.lo.s32 	%r32, %r26, %r4;
	st.shared.u32 	[_ZZ7myGEMM5iiiPKfS0_PfE9indexCalc], %r32;
$L__BB1_2:
	bar.sync 	0;
	setp.lt.s32 	%p2, %r26, 1;
	mov.f32 	%f115, 0f00000000;
	@%p2 bra 	$L__BB1_12;
	mad.lo.s32 	%r5, %r26, %r2, %r3;
	shl.b32 	%r34, %r1, 4;
	mov.u32 	%r35, _ZZ7myGEMM5iiiPKfS0_PfE3s_a;
	add.s32 	%r6, %r35, %r34;
	shl.b32 	%r36, %r3, 2;
	add.s32 	%r7, %r6, %r36;
	mad.lo.s32 	%r8, %r26, %r1, %r3;
	mov.u32 	%r37, _ZZ7myGEMM5iiiPKfS0_PfE3s_b;
	add.s32 	%r38, %r37, %r34;
	add.s32 	%r9, %r38, %r36;
	shl.b32 	%r39, %r3, 4;
	add.s32 	%r10, %r37, %r39;
	add.s32 	%r11, %r26, -1;
	shr.u32 	%r40, %r11, 2;
	add.s32 	%r12, %r40, 1;
	setp.lt.u32 	%p3, %r26, 13;
	mov.f32 	%f115, 0f00000000;
	mov.b32 	%r79, 0;
	@%p3 bra 	$L__BB1_7;
	and.b32  	%r42, %r12, 2147483644;
	neg.s32 	%r75, %r42;
	mov.f32 	%f115, 0f00000000;
	mov.b32 	%r77, 8;
	mov.u32 	%r76, %r5;
$L__BB1_5:
	.pragma "nounroll";
	mul.wide.u32 	%rd6, %r76, 4;
	add.s64 	%rd7, %rd2, %rd6;
	ld.global.nc.f32 	%f14, [%rd7];
	st.shared.f32 	[%r7], %f14;
	ld.shared.u32 	%r43, [_ZZ7myGEMM5iiiPKfS0_PfE9indexCalc];
	add.s32 	%r44, %r8, %r77;
	add.s32 	%r45, %r44, %r43;
	add.s32 	%r46, %r45, -8;
	mul.wide.u32 	%rd8, %r46, 4;
	add.s64 	%rd9, %rd1, %rd8;
	ld.global.nc.f32 	%f15, [%rd9];
	st.shared.f32 	[%r9], %f15;
	bar.sync 	0;
	ld.shared.f32 	%f16, [%r6];
	ld.shared.f32 	%f17, [%r10];
	fma.rn.f32 	%f18, %f16, %f17, %f115;
	ld.shared.f32 	%f19, [%r6+4];
	ld.shared.f32 	%f20, [%r10+4];
	fma.rn.f32 	%f21, %f19, %f20, %f18;
	ld.shared.f32 	%f22, [%r6+8];
	ld.shared.f32 	%f23, [%r10+8];
	fma.rn.f32 	%f24, %f22, %f23, %f21;
	ld.shared.f32 	%f25, [%r6+12];
	ld.shared.f32 	%f26, [%r10+12];
	fma.rn.f32 	%f27, %f25, %f26, %f24;
	bar.sync 	0;
	add.s32 	%r47, %r76, 4;
	mul.wide.u32 	%rd10, %r47, 4;
	add.s64 	%rd11, %rd2, %rd10;
	ld.global.nc.f32 	%f28, [%rd11];
	st.shared.f32 	[%r7], %f28;
	ld.shared.u32 	%r48, [_ZZ7myGEMM5iiiPKfS0_PfE9indexCalc];
	add.s32 	%r49, %r44, %r48;
	add.s32 	%r50, %r49, -4;
	mul.wide.u32 	%rd12, %r50, 4;
	add.s64 	%rd13, %rd1, %rd12;
	ld.global.nc.f32 	%f29, [%rd13];
	st.shared.f32 	[%r9], %f29;
	bar.sync 	0;
	ld.shared.f32 	%f30, [%r6];
	ld.shared.f32 	%f31, [%r10];
	fma.rn.f32 	%f32, %f30, %f31, %f27;
	ld.shared.f32 	%f33, [%r6+4];
	ld.shared.f32 	%f34, [%r10+4];
	fma.rn.f32 	%f35, %f33, %f34, %f32;
	ld.shared.f32 	%f36, [%r6+8];
	ld.shared.f32 	%f37, [%r10+8];
	fma.rn.f32 	%f38, %f36, %f37, %f35;
	ld.shared.f32 	%f39, [%r6+12];
	ld.shared.f32 	%f40, [%r10+12];
	fma.rn.f32 	%f41, %f39, %f40, %f38;
	bar.sync 	0;
	add.s32 	%r51, %r76, 8;
	mul.wide.u32 	%rd14, %r51, 4;
	add.s64 	%rd15, %rd2, %rd14;
	ld.global.nc.f32 	%f42, [%rd15];
	st.shared.f32 	[%r7], %f42;
	ld.shared.u32 	%r52, [_ZZ7myGEMM5iiiPKfS0_PfE9indexCalc];
	add.s32 	%r53, %r44, %r52;
	mul.wide.u32 	%rd16, %r53, 4;
	add.s64 	%rd17, %rd1, %rd16;
	ld.global.nc.f32 	%f43, [%rd17];
	st.shared.f32 	[%r9], %f43;
	bar.sync 	0;
	ld.shared.f32 	%f44, [%r6];
	ld.shared.f32 	%f45, [%r10];
	fma.rn.f32 	%f46, %f44, %f45, %f41;
	ld.shared.f32 	%f47, [%r6+4];
	ld.shared.f32 	%f48, [%r10+4];
	fma.rn.f32 	%f49, %f47, %f48, %f46;
	ld.shared.f32 	%f50, [%r6+8];
	ld.shared.f32 	%f51, [%r10+8];
	fma.rn.f32 	%f52, %f50, %f51, %f49;
	ld.shared.f32 	%f53, [%r6+12];
	ld.shared.f32 	%f54, [%r10+12];
	fma.rn.f32 	%f55, %f53, %f54, %f52;
	bar.sync 	0;
	add.s32 	%r54, %r76, 12;
	mul.wide.u32 	%rd18, %r54, 4;
	add.s64 	%rd19, %rd2, %rd18;
	ld.global.nc.f32 	%f56, [%rd19];
	st.shared.f32 	[%r7], %f56;
	ld.shared.u32 	%r55, [_ZZ7myGEMM5iiiPKfS0_PfE9indexCalc];
	add.s32 	%r56, %r44, %r55;
	add.s32 	%r57, %r56, 4;
	mul.wide.u32 	%rd20, %r57, 4;
	add.s64 	%rd21, %rd1, %rd20;
	ld.global.nc.f32 	%f57, [%rd21];
	st.shared.f32 	[%r9], %f57;
	bar.sync 	0;
	ld.shared.f32 	%f58, [%r6];
	ld.shared.f32 	%f59, [%r10];
	fma.rn.f32 	%f60, %f58, %f59, %f55;
	ld.shared.f32 	%f61, [%r6+4];
	ld.shared.f32 	%f62, [%r10+4];
	fma.rn.f32 	%f63, %f61, %f62, %f60;
	ld.shared.f32 	%f64, [%r6+8];
	ld.shared.f32 	%f65, [%r10+8];
	fma.rn.f32 	%f66, %f64, %f65, %f63;
	ld.shared.f32 	%f67, [%r6+12];
	ld.shared.f32 	%f68, [%r10+12];
	fma.rn.f32 	%f115, %f67, %f68, %f66;
	bar.sync 	0;
	add.s32 	%r77, %r77, 16;
	add.s32 	%r76, %r76, 16;
	add.s32 	%r75, %r75, 4;
	setp.ne.s32 	%p4, %r75, 0;
	@%p4 bra 	$L__BB1_5;
	add.s32 	%r79, %r77, -8;
$L__BB1_7:
	and.b32  	%r58, %r12, 3;
	setp.eq.s32 	%p5, %r58, 0;
	@%p5 bra 	$L__BB1_12;
	setp.eq.s32 	%p6, %r58, 1;
	@%p6 bra 	$L__BB1_10;
	add.s32 	%r61, %r5, %r79;
	mul.wide.u32 	%rd22, %r61, 4;
	add.s64 	%rd23, %rd2, %rd22;
	ld.global.nc.f32 	%f70, [%rd23];
	st.shared.f32 	[%r7], %f70;
	ld.shared.u32 	%r62, [_ZZ7myGEMM5iiiPKfS0_PfE9indexCalc];
	add.s32 	%r63, %r8, %r79;
	add.s32 	%r64, %r63, %r62;
	mul.wide.u32 	%rd24, %r64, 4;
	add.s64 	%rd25, %rd1, %rd24;
	ld.global.nc.f32 	%f71, [%rd25];
	st.shared.f32 	[%r9], %f71;
	bar.sync 	0;
	ld.shared.f32 	%f72, [%r6];
	ld.shared.f32 	%f73, [%r10];
	fma.rn.f32 	%f74, %f72, %f73, %f115;
	ld.shared.f32 	%f75, [%r6+4];
	ld.shared.f32 	%f76, [%r10+4];
	fma.rn.f32 	%f77, %f75, %f76, %f74;
	ld.shared.f32 	%f78, [%r6+8];
	ld.shared.f32 	%f79, [%r10+8];
	fma.rn.f32 	%f80, %f78, %f79, %f77;
	ld.shared.f32 	%f81, [%r6+12];
	ld.shared.f32 	%f82, [%r10+12];
	fma.rn.f32 	%f83, %f81, %f82, %f80;
	bar.sync 	0;
	add.s32 	%r65, %r61, 4;
	mul.wide.u32 	%rd26, %r65, 4;
	add.s64 	%rd27, %rd2, %rd26;
	ld.global.nc.f32 	%f84, [%rd27];
	st.shared.f32 	[%r7], %f84;
	ld.shared.u32 	%r66, [_ZZ7myGEMM5iiiPKfS0_PfE9indexCalc];
	add.s32 	%r67, %r63, %r66;
	add.s32 	%r68, %r67, 4;
	mul.wide.u32 	%rd28, %r68, 4;
	add.s64 	%rd29, %rd1, %rd28;
	ld.global.nc.f32 	%f85, [%rd29];
	st.shared.f32 	[%r9], %f85;
	bar.sync 	0;
	ld.shared.f32 	%f86, [%r6];
	ld.shared.f32 	%f87, [%r10];
	fma.rn.f32 	%f88, %f86, %f87, %f83;
	ld.shared.f32 	%f89, [%r6+4];
	ld.shared.f32 	%f90, [%r10+4];
	fma.rn.f32 	%f91, %f89, %f90, %f88;
	ld.shared.f32 	%f92, [%r6+8];
	ld.shared.f32 	%f93, [%r10+8];
	fma.rn.f32 	%f94, %f92, %f93, %f91;
	ld.shared.f32 	%f95, [%r6+12];
	ld.shared.f32 	%f96, [%r10+12];
	fma.rn.f32 	%f115, %f95, %f96, %f94;
	bar.sync 	0;
	add.s32 	%r79, %r79, 8;
$L__BB1_10:
	and.b32  	%r69, %r11, 4;
	setp.ne.s32 	%p7, %r69, 0;
	@%p7 bra 	$L__BB1_12;
	add.s32 	%r70, %r5, %r79;
	mul.wide.u32 	%rd30, %r70, 4;
	add.s64 	%rd31, %rd2, %rd30;
	ld.global.nc.f32 	%f97, [%rd31];
	st.shared.f32 	[%r7], %f97;
	ld.shared.u32 	%r71, [_ZZ7myGEMM5iiiPKfS0_PfE9indexCalc];
	add.s32 	%r72, %r8, %r79;
	add.s32 	%r73, %r72, %r71;
	mul.wide.u32 	%rd32, %r73, 4;
	add.s64 	%rd33, %rd1, %rd32;
	ld.global.nc.f32 	%f98, [%rd33];
	st.shared.f32 	[%r9], %f98;
	bar.sync 	0;
	ld.shared.f32 	%f99, [%r6];
	ld.shared.f32 	%f100, [%r10];
	fma.rn.f32 	%f101, %f99, %f100, %f115;
	ld.shared.f32 	%f102, [%r6+4];
	ld.shared.f32 	%f103, [%r10+4];
	fma.rn.f32 	%f104, %f102, %f103, %f101;
	ld.shared.f32 	%f105, [%r6+8];
	ld.shared.f32 	%f106, [%r10+8];
	fma.rn.f32 	%f107, %f105, %f106, %f104;
	ld.shared.f32 	%f108, [%r6+12];
	ld.shared.f32 	%f109, [%r10+12];
	fma.rn.f32 	%f115, %f108, %f109, %f107;
	bar.sync 	0;
$L__BB1_12:
	setp.ge.s32 	%p8, %r2, %r24;
	setp.ge.s32 	%p9, %r4, %r25;
	or.pred  	%p10, %p8, %p9;
	@%p10 bra 	$L__BB1_14;
	mad.lo.s32 	%r74, %r25, %r2, %r4;
	cvta.to.global.u64 	%rd34, %rd3;
	mul.wide.u32 	%rd35, %r74, 4;
	add.s64 	%rd36, %rd34, %rd35;
	st.global.f32 	[%rd36], %f115;
$L__BB1_14:
	ret;

}


// ===== COMPILED SASS (sm_100) =====

	.target	sm_100

	.elftype	@"ET_EXEC"


//--------------------- .note.nv.tkinfo           --------------------------
	.section	.note.nv.tkinfo,"",@"SHT_NOTE"
	.sectionflags	@"SHF_NOTE_NV_TKINFO"
	.tkinfo
        /*0018*/ 	.word	0x00000002
        /*0030*/ 	.string	""
        /*0030*/ 	.string	"ptxas"
        /*0030*/ 	.string	"Cuda compilation tools, release 13.0, V13.0.88"
        /*0030*/ 	.string	"Build cuda_13.0.r13.0/compiler.36424714_0"
        /*0030*/ 	.string	"-arch sm_100 -m 64 "



//--------------------- .note.nv.cuinfo           --------------------------
	.section	.note.nv.cuinfo,"",@"SHT_NOTE"
	.sectionflags	@"SHF_NOTE_NV_CUINFO"
        /*0018*/ 	.short	0x0002
        /*001a*/ 	.short	0x0064
        /*001c*/ 	.short	0x0082
	.zero		2


//--------------------- .nv.info                  --------------------------
	.section	.nv.info,"",@"SHT_CUDA_INFO"
	.align	4


	//----- nvinfo : EIATTR_REGCOUNT
	.align		4
        /*0000*/ 	.byte	0x04, 0x2f
        /*0002*/ 	.short	(.L_1 - .L_0)
	.align		4
.L_0:
        /*0004*/ 	.word	index@(_Z9transposeiiPKfPf)
        /*0008*/ 	.word	0x0000000c


	//----- nvinfo : EIATTR_FRAME_SIZE
	.align		4
.L_1:
        /*000c*/ 	.byte	0x04, 0x11
        /*000e*/ 	.short	(.L_3 - .L_2)
	.align		4
.L_2:
        /*0010*/ 	.word	index@(_Z9transposeiiPKfPf)
        /*0014*/ 	.word	0x00000000


	//----- nvinfo : EIATTR_REGCOUNT
	.align		4
.L_3:
        /*0018*/ 	.byte	0x04, 0x2f
        /*001a*/ 	.short	(.L_5 - .L_4)
	.align		4
.L_4:
        /*001c*/ 	.word	index@(_Z7myGEMM5iiiPKfS0_Pf)
        /*0020*/ 	.word	0x00000026


	//----- nvinfo : EIATTR_FRAME_SIZE
	.align		4
.L_5:
        /*0024*/ 	.byte	0x04, 0x11
        /*0026*/ 	.short	(.L_7 - .L_6)
	.align		4
.L_6:
        /*0028*/ 	.word	index@(_Z7myGEMM5iiiPKfS0_Pf)
        /*002c*/ 	.word	0x00000000


	//----- nvinfo : EIATTR_MIN_STACK_SIZE
	.align		4
.L_7:
        /*0030*/ 	.byte	0x04, 0x12
        /*0032*/ 	.short	(.L_9 - .L_8)
	.align		4
.L_8:
        /*0034*/ 	.word	index@(_Z7myGEMM5iiiPKfS0_Pf)
        /*0038*/ 	.word	0x00000000


	//----- nvinfo : EIATTR_MIN_STACK_SIZE
	.align		4
.L_9:
        /*003c*/ 	.byte	0x04, 0x12
        /*003e*/ 	.short	(.L_11 - .L_10)
	.align		4
.L_10:
        /*0040*/ 	.word	index@(_Z9transposeiiPKfPf)
        /*0044*/ 	.word	0x00000000
.L_11:


//--------------------- .nv.compat                --------------------------
	.section	.nv.compat,"",@"SHT_CUDA_COMPAT_INFO"
	.align	4
        /*0000*/ 	.byte	0x02, 0x09, 0x00, 0x00, 0x02, 0x02, 0x01, 0x00, 0x02, 0x05, 0x05, 0x00, 0x03, 0x07, 0x01, 0x01
        /*0010*/ 	.byte	0x02, 0x03, 0x00, 0x00, 0x02, 0x06, 0x01, 0x00, 0x04, 0x0b, 0x08, 0x00, 0x09, 0x00, 0x00, 0x00
        /*0020*/ 	.byte	0x00, 0x00, 0x00, 0x00


//--------------------- .nv.info._Z7myGEMM5iiiPKfS0_Pf --------------------------
	.section	.nv.info._Z7myGEMM5iiiPKfS0_Pf,"",@"SHT_CUDA_INFO"
	.sectionflags	@""
	.align	4


	//----- nvinfo : EIATTR_CUDA_API_VERSION
	.align		4
        /*0000*/ 	.byte	0x04, 0x37
        /*0002*/ 	.short	(.L_13 - .L_12)
.L_12:
        /*0004*/ 	.word	0x00000082


	//----- nvinfo : EIATTR_KPARAM_INFO
	.align		4
.L_13:
        /*0008*/ 	.byte	0x04, 0x17
        /*000a*/ 	.short	(.L_15 - .L_14)
.L_14:
        /*000c*/ 	.word	0x00000000
        /*0010*/ 	.short	0x0005
        /*0012*/ 	.short	0x0020
        /*0014*/ 	.byte	0x00, 0xf5, 0x21, 0x00


	//----- nvinfo : EIATTR_KPARAM_INFO
	.align		4
.L_15:
        /*0018*/ 	.byte	0x04, 0x17
        /*001a*/ 	.short	(.L_17 - .L_16)
.L_16:
        /*001c*/ 	.word	0x00000000
        /*0020*/ 	.short	0x0004
        /*0022*/ 	.short	0x0018
        /*0024*/ 	.byte	0x00, 0xf5, 0x21, 0x00


	//----- nvinfo : EIATTR_KPARAM_INFO
	.align		4
.L_17:
        /*0028*/ 	.byte	0x04, 0x17
        /*002a*/ 	.short	(.L_19 - .L_18)
.L_18:
        /*002c*/ 	.word	0x00000000
        /*0030*/ 	.short	0x0003
        /*0032*/ 	.short	0x0010
        /*0034*/ 	.byte	0x00, 0xf5, 0x21, 0x00


	//----- nvinfo : EIATTR_KPARAM_INFO
	.align		4
.L_19:
        /*0038*/ 	.byte	0x04, 0x17
        /*003a*/ 	.short	(.L_21 - .L_20)
.L_20:
        /*003c*/ 	.word	0x00000000
        /*0040*/ 	.short	0x0002
        /*0042*/ 	.short	0x0008
        /*0044*/ 	.byte	0x00, 0xf0, 0x11, 0x00


	//----- nvinfo : EIATTR_KPARAM_INFO
	.align		4
.L_21:
        /*0048*/ 	.byte	0x04, 0x17
        /*004a*/ 	.short	(.L_23 - .L_22)
.L_22:
        /*004c*/ 	.word	0x00000000
        /*0050*/ 	.short	0x0001
        /*0052*/ 	.short	0x0004
        /*0054*/ 	.byte	0x00, 0xf0, 0x11, 0x00


	//----- nvinfo : EIATTR_KPARAM_INFO
	.align		4
.L_23:
        /*0058*/ 	.byte	0x04, 0x17
        /*005a*/ 	.short	(.L_25 - .L_24)
.L_24:
        /*005c*/ 	.word	0x00000000
        /*0060*/ 	.short	0x0000
        /*0062*/ 	.short	0x0000
        /*0064*/ 	.byte	0x00, 0xf0, 0x11, 0x00


	//----- nvinfo : EIATTR_SPARSE_MMA_MASK
	.align		4
.L_25:
        /*0068*/ 	.byte	0x03, 0x50
        /*006a*/ 	.short	0x0000


	//----- nvinfo : EIATTR_MAXREG_COUNT
	.align		4
        /*006c*/ 	.byte	0x03, 0x1b
        /*006e*/ 	.short	0x00ff


	//----- nvinfo : EIATTR_NUM_BARRIERS
	.align		4
        /*0070*/ 	.byte	0x02, 0x4c
        /*0072*/ 	.byte	0x01
	.zero		1


	//----- nvinfo : EIATTR_MERCURY_ISA_VERSION
	.align		4
        /*0074*/ 	.byte	0x03, 0x5f
        /*0076*/ 	.short	0x0101


	//----- nvinfo : EIATTR_VRC_CTA_INIT_COUNT
	.align		4
        /*0078*/ 	.byte	0x02, 0x4a
	.zero		1
	.zero		1


	//----- nvinfo : EIATTR_EXIT_INSTR_OFFSETS
	.align		4
        /*007c*/ 	.byte	0x04, 0x1c
        /*007e*/ 	.short	(.L_27 - .L_26)


	//   ....[0]....
.L_26:
        /*0080*/ 	.word	0x00000ba0


	//   ....[1]....
        /*0084*/ 	.word	0x00000bf0


	//----- nvinfo : EIATTR_CBANK_PARAM_SIZE
	.align		4
.L_27:
        /*0088*/ 	.byte	0x03, 0x19
        /*008a*/ 	.short	0x0028


	//----- nvinfo : EIATTR_PARAM_CBANK
	.align		4
        /*008c*/ 	.byte	0x04, 0x0a
        /*008e*/ 	.short	(.L_29 - .L_28)
	.align		4
.L_28:
        /*0090*/ 	.word	index@(.nv.constant0._Z7myGEMM5iiiPKfS0_Pf)
        /*0094*/ 	.short	0x0380
        /*0096*/ 	.short	0x0028


	//----- nvinfo : EIATTR_SW_WAR
	.align		4
.L_29:
        /*0098*/ 	.byte	0x04, 0x36
        /*009a*/ 	.short	(.L_31 - .L_30)
.L_30:
        /*009c*/ 	.word	0x00000008
.L_31:


//--------------------- .nv.info._Z9transposeiiPKfPf --------------------------
	.section	.nv.info._Z9transposeiiPKfPf,"",@"SHT_CUDA_INFO"
	.sectionflags	@""
	.align	4


	//----- nvinfo : EIATTR_CUDA_API_VERSION
	.align		4
        /*0000*/ 	.byte	0x04, 0x37
        /*0002*/ 	.short	(.L_33 - .L_32)
.L_32:
        /*0004*/ 	.word	0x00000082


	//----- nvinfo : EIATTR_KPARAM_INFO
	.align		4
.L_33:
        /*0008*/ 	.byte	0x04, 0x17
        /*000a*/ 	.short	(.L_35 - .L_34)
.L_34:
        /*000c*/ 	.word	0x00000000
        /*0010*/ 	.short	0x0003
        /*0012*/ 	.short	0x0010
        /*0014*/ 	.byte	0x00, 0xf5, 0x21, 0x00


	//----- nvinfo : EIATTR_KPARAM_INFO
	.align		4
.L_35:
        /*0018*/ 	.byte	0x04, 0x17
        /*001a*/ 	.short	(.L_37 - .L_36)
.L_36:
        /*001c*/ 	.word	0x00000000
        /*0020*/ 	.short	0x0002
        /*0022*/ 	.short	0x0008
        /*0024*/ 	.byte	0x00, 0xf5, 0x21, 0x00


	//----- nvinfo : EIATTR_KPARAM_INFO
	.align		4
.L_37:
        /*0028*/ 	.byte	0x04, 0x17
        /*002a*/ 	.short	(.L_39 - .L_38)
.L_38:
        /*002c*/ 	.word	0x00000000
        /*0030*/ 	.short	0x0001
        /*0032*/ 	.short	0x0004
        /*0034*/ 	.byte	0x00, 0xf0, 0x11, 0x00


	//----- nvinfo : EIATTR_KPARAM_INFO
	.align		4
.L_39:
        /*0038*/ 	.byte	0x04, 0x17
        /*003a*/ 	.short	(.L_41 - .L_40)
.L_40:
        /*003c*/ 	.word	0x00000000
        /*0040*/ 	.short	0x0000
        /*0042*/ 	.short	0x0000
        /*0044*/ 	.byte	0x00, 0xf0, 0x11, 0x00


	//----- nvinfo : EIATTR_SPARSE_MMA_MASK
	.align		4
.L_41:
        /*0048*/ 	.byte	0x03, 0x50
        /*004a*/ 	.short	0x0000


	//----- nvinfo : EIATTR_MAXREG_COUNT
	.align		4
        /*004c*/ 	.byte	0x03, 0x1b
        /*004e*/ 	.short	0x00ff


	//----- nvinfo : EIATTR_NUM_BARRIERS
	.align		4
        /*0050*/ 	.byte	0x02, 0x4c
        /*0052*/ 	.byte	0x01
	.zero		1


	//----- nvinfo : EIATTR_MERCURY_ISA_VERSION
	.align		4
        /*0054*/ 	.byte	0x03, 0x5f
        /*0056*/ 	.short	0x0101


	//----- nvinfo : EIATTR_VRC_CTA_INIT_COUNT
	.align		4
        /*0058*/ 	.byte	0x02, 0x4a
	.zero		1
	.zero		1


	//----- nvinfo : EIATTR_EXIT_INSTR_OFFSETS
	.align		4
        /*005c*/ 	.byte	0x04, 0x1c
        /*005e*/ 	.short	(.L_43 - .L_42)


	//   ....[0]....
.L_42:
        /*0060*/ 	.word	0x00000180


	//   ....[1]....
        /*0064*/ 	.word	0x000001e0


	//----- nvinfo : EIATTR_CBANK_PARAM_SIZE
	.align		4
.L_43:
        /*0068*/ 	.byte	0x03, 0x19
        /*006a*/ 	.short	0x0018


	//----- nvinfo : EIATTR_PARAM_CBANK
	.align		4
        /*006c*/ 	.byte	0x04, 0x0a
        /*006e*/ 	.short	(.L_45 - .L_44)
	.align		4
.L_44:
        /*0070*/ 	.word	index@(.nv.constant0._Z9transposeiiPKfPf)
        /*0074*/ 	.short	0x0380
        /*0076*/ 	.short	0x0018


	//----- nvinfo : EIATTR_SW_WAR
	.align		4
.L_45:
        /*0078*/ 	.byte	0x04, 0x36
        /*007a*/ 	.short	(.L_47 - .L_46)
.L_46:
        /*007c*/ 	.word	0x00000008
.L_47:


//--------------------- .nv.callgraph             --------------------------
	.section	.nv.callgraph,"",@"SHT_CUDA_CALLGRAPH"
	.align	4
	.sectionentsize	8
	.align		4
        /*0000*/ 	.word	0x00000000
	.align		4
        /*0004*/ 	.word	0xffffffff
	.align		4
        /*0008*/ 	.word	0x00000000
	.align		4
        /*000c*/ 	.word	0xfffffffe
	.align		4
        /*0010*/ 	.word	0x00000000
	.align		4
        /*0014*/ 	.word	0xfffffffd
	.align		4
        /*0018*/ 	.word	0x00000000
	.align		4
        /*001c*/ 	.word	0xfffffffc


//--------------------- .text._Z7myGEMM5iiiPKfS0_Pf --------------------------
	.section	.text._Z7myGEMM5iiiPKfS0_Pf,"ax",@progbits
	.align	128
        .global         _Z7myGEMM5iiiPKfS0_Pf
        .type           _Z7myGEMM5iiiPKfS0_Pf,@function
        .size           _Z7myGEMM5iiiPKfS0_Pf,(.L_x_6 - _Z7myGEMM5iiiPKfS0_Pf)
        .other          _Z7myGEMM5iiiPKfS0_Pf,@"STO_CUDA_ENTRY STV_DEFAULT"
_Z7myGEMM5iiiPKfS0_Pf:
.text._Z7myGEMM5iiiPKfS0_Pf:
[----:B------:R-:W-:Y:S01]  /*0000*/  LDC R1, c[0x0][0x37c] ;  /* 0x0000df00ff017b82 */ /* 0x000fe20000000800 */
[----:B------:R-:W0:Y:S07]  /*0010*/  S2R R5, SR_TID.Y ;  /* 0x0000000000057919 */ /* 0x000e2e0000002200 */
[----:B------:R-:W1:Y:S01]  /*0020*/  LDC R24, c[0x0][0x364] ;  /* 0x0000d900ff187b82 */ /* 0x000e620000000800 */
[----:B------:R-:W2:Y:S01]  /*0030*/  LDCU UR9, c[0x0][0x388] ;  /* 0x00007100ff0977ac */ /* 0x000ea20008000800 */
[----:B------:R-:W-:Y:S01]  /*0040*/  HFMA2 R27, -RZ, RZ, 0, 0 ;  /* 0x00000000ff1b7431 */ /* 0x000fe200000001ff */
[----:B------:R-:W0:Y:S01]  /*0050*/  S2R R4, SR_TID.X ;  /* 0x0000000000047919 */ /* 0x000e220000002100 */
[----:B------:R-:W3:Y:S04]  /*0060*/  LDCU.64 UR10, c[0x0][0x358] ;  /* 0x00006b00ff0a77ac */ /* 0x000ee80008000a00 */
[----:B------:R-:W4:Y:S08]  /*0070*/  S2UR UR4, SR_CTAID.X ;  /* 0x00000000000479c3 */ /* 0x000f300000002500 */
[----:B------:R-:W4:Y:S01]  /*0080*/  LDC R23, c[0x0][0x360] ;  /* 0x0000d800ff177b82 */ /* 0x000f220000000800 */
[----:B--2---:R-:W-:Y:S01]  /*0090*/  UISETP.GE.AND UP0, UPT, UR9, 0x1, UPT ;  /* 0x000000010900788c */ /* 0x004fe2000bf06270 */
[----:B0-----:R-:W-:Y:S01]  /*00a0*/  LOP3.LUT P0, RZ, R5, R4, RZ, 0xfc, !PT ;  /* 0x0000000405ff7212 */ /* 0x001fe2000780fcff */
[----:B----4-:R-:W-:-:S05]  /*00b0*/  IMAD R23, R23, UR4, R4 ;  /* 0x0000000417177c24 */ /* 0x010fca000f8e0204 */
[----:B------:R-:W1:Y:S07]  /*00c0*/  S2UR UR4, SR_CTAID.Y ;  /* 0x00000000000479c3 */ /* 0x000e6e0000002600 */
[----:B------:R-:W0:Y:S01]  /*00d0*/  @!P0 S2R R3, SR_CgaCtaId ;  /* 0x0000000000038919 */ /* 0x000e220000008800 */
[----:B------:R-:W-:Y:S01]  /*00e0*/  @!P0 MOV R0, 0x400 ;  /* 0x0000040000008802 */ /* 0x000fe20000000f00 */
[----:B-1----:R-:W-:-:S03]  /*00f0*/  IMAD R24, R24, UR4, R5 ;  /* 0x0000000418187c24 */ /* 0x002fc6000f8e0205 */
[----:B0-----:R-:W-:Y:S01]  /*0100*/  @!P0 LEA R3, R3, R0, 0x18 ;  /* 0x0000000003038211 */ /* 0x001fe200078ec0ff */
[----:B------:R-:W-:-:S05]  /*0110*/  @!P0 IMAD R0, R23, UR9, RZ ;  /* 0x0000000917008c24 */ /* 0x000fca000f8e02ff */
[----:B------:R0:W-:Y:S01]  /*0120*/  @!P0 STS [R3+0x80], R0 ;  /* 0x0000800003008388 */ /* 0x0001e20000000800 */
[----:B------:R-:W-:Y:S06]  /*0130*/  BAR.SYNC.DEFER_BLOCKING 0x0 ;  /* 0x0000000000007b1d */ /* 0x000fec0000010000 */
[----:B---3--:R-:W-:Y:S05]  /*0140*/  BRA.U !UP0, `(.L_x_0) ;  /* 0x0000000908887547 */ /* 0x008fea000b800000 */
[----:B------:R-:W1:Y:S01]  /*0150*/  S2UR UR6, SR_CgaCtaId ;  /* 0x00000000000679c3 */ /* 0x000e620000008800 */
[----:B------:R-:W-:Y:S01]  /*0160*/  UMOV UR5, 0x400 ;  /* 0x0000040000057882 */ /* 0x000fe20000000000 */
[----:B------:R-:W-:Y:S02]  /*0170*/  UISETP.GE.U32.AND UP0, UPT, UR9, 0xd, UPT ;  /* 0x0000000d0900788c */ /* 0x000fe4000bf06070 */
[--C-:B0-----:R-:W-:Y:S01]  /*0180*/  IMAD R3, R5, UR9, R4.reuse ;  /* 0x0000000905037c24 */ /* 0x101fe2000f8e0204 */
[----:B------:R-:W-:Y:S01]  /*0190*/  UIADD3 UR4, UPT, UPT, UR5, 0x40, URZ ;  /* 0x0000004005047890 */ /* 0x000fe2000fffe0ff */
[----:B------:R-:W-:Y:S01]  /*01a0*/  IMAD R22, R24, UR9, R4 ;  /* 0x0000000918167c24 */ /* 0x000fe2000f8e0204 */
[----:B------:R-:W-:Y:S01]  /*01b0*/  UIADD3 UR8, UPT, UPT, UR9, -0x1, URZ ;  /* 0xffffffff09087890 */ /* 0x000fe2000fffe0ff */
[----:B------:R-:W-:Y:S01]  /*01c0*/  MOV R27, RZ ;  /* 0x000000ff001b7202 */ /* 0x000fe20000000f00 */
[----:B-1----:R-:W-:Y:S02]  /*01d0*/  ULEA UR7, UR6, UR5, 0x18 ;  /* 0x0000000506077291 */ /* 0x002fe4000f8ec0ff */
[----:B------:R-:W-:-:S02]  /*01e0*/  ULEA UR4, UR6, UR4, 0x18 ;  /* 0x0000000406047291 */ /* 0x000fc4000f8ec0ff */
[----:B------:R-:W-:Y:S02]  /*01f0*/  ULEA.HI UR5, UR8, 0x1, URZ, 0x1e ;  /* 0x0000000108057891 */ /* 0x000fe4000f8ff0ff */
[C---:B------:R-:W-:Y:S02]  /*0200*/  LEA R21, R5.reuse, UR7, 0x4 ;  /* 0x0000000705157c11 */ /* 0x040fe4000f8e20ff */
[----:B------:R-:W-:Y:S02]  /*0210*/  LEA R2, R5, UR4, 0x4 ;  /* 0x0000000405027c11 */ /* 0x000fe4000f8e20ff */
[C---:B------:R-:W-:Y:S02]  /*0220*/  LEA R20, R4.reuse, R21, 0x2 ;  /* 0x0000001504147211 */ /* 0x040fe400078e10ff */
[C---:B------:R-:W-:Y:S02]  /*0230*/  LEA R2, R4.reuse, R2, 0x2 ;  /* 0x0000000204027211 */ /* 0x040fe400078e10ff */
[----:B------:R-:W-:Y:S01]  /*0240*/  LEA R0, R4, UR4, 0x4 ;  /* 0x0000000404007c11 */ /* 0x000fe2000f8e20ff */
[----:B------:R-:W-:Y:S01]  /*0250*/  UMOV UR4, URZ ;  /* 0x000000ff00047c82 */ /* 0x000fe20008000000 */
[----:B------:R-:W-:Y:S05]  /*0260*/  BRA.U !UP0, `(.L_x_1) ;  /* 0x0000000508447547 */ /* 0x000fea000b800000 */
[----:B------:R-:W0:Y:S01]  /*0270*/  LDC.64 R30, c[0x0][0x390] ;  /* 0x0000e400ff1e7b82 */ /* 0x000e220000000a00 */
[----:B------:R-:W-:Y:S01]  /*0280*/  ULOP3.LUT UR4, UR5, 0x7ffffffc, URZ, 0xc0, !UPT ;  /* 0x7ffffffc05047892 */ /* 0x000fe2000f8ec0ff */
[----:B------:R-:W-:Y:S01]  /*0290*/  MOV R27, RZ ;  /* 0x000000ff001b7202 */ /* 0x000fe20000000f00 */
[----:B------:R-:W-:Y:S01]  /*02a0*/  UMOV UR6, 0x8 ;  /* 0x0000000800067882 */ /* 0x000fe20000000000 */
[----:B------:R-:W-:Y:S01]  /*02b0*/  MOV R25, R22 ;  /* 0x0000001600197202 */ /* 0x000fe20000000f00 */
[----:B------:R-:W-:-:S03]  /*02c0*/  UIADD3 UR4, UPT, UPT, -UR4, URZ, URZ ;  /* 0x000000ff04047290 */ /* 0x000fc6000fffe1ff */
[----:B------:R-:W1:Y:S09]  /*02d0*/  LDC.64 R28, c[0x0][0x398] ;  /* 0x0000e600ff1c7b82 */ /* 0x000e720000000a00 */
.L_x_2:
[----:B0-----:R-:W-:-:S06]  /*02e0*/  IMAD.WIDE.U32 R4, R25, 0x4, R30 ;  /* 0x0000000419047825 */ /* 0x001fcc00078e001e */
[----:B------:R-:W2:Y:S01]  /*02f0*/  LDG.E.CONSTANT R5, desc[UR10][R4.64] ;  /* 0x0000000a04057981 */ /* 0x000ea2000c1e9900 */
[----:B------:R-:W-:Y:S02]  /*0300*/  IADD3 R12, PT, PT, R3, UR6, RZ ;  /* 0x00000006030c7c10 */ /* 0x000fe4000fffe0ff */
[----:B------:R-:W-:-:S05]  /*0310*/  IADD3 R15, PT, PT, R25, 0x4, RZ ;  /* 0x00000004190f7810 */ /* 0x000fca0007ffe0ff */
[----:B------:R-:W-:-:S05]  /*0320*/  IMAD.WIDE.U32 R14, R15, 0x4, R30 ;  /* 0x000000040f0e7825 */ /* 0x000fca00078e001e */
[----:B------:R-:W3:Y:S04]  /*0330*/  LDG.E.CONSTANT R35, desc[UR10][R14.64] ;  /* 0x0000000a0e237981 */ /* 0x000ee8000c1e9900 */
[----:B--2---:R-:W-:Y:S04]  /*0340*/  STS [R20], R5 ;  /* 0x0000000514007388 */ /* 0x004fe80000000800 */
[----:B------:R-:W0:Y:S02]  /*0350*/  LDS R7, [UR7+0x80] ;  /* 0x00008007ff077984 */ /* 0x000e240008000800 */
[----:B0-----:R-:W-:-:S05]  /*0360*/  IADD3 R7, PT, PT, R12, -0x8, R7 ;  /* 0xfffffff80c077810 */ /* 0x001fca0007ffe007 */
[----:B-1----:R-:W-:-:S06]  /*0370*/  IMAD.WIDE.U32 R18, R7, 0x4, R28 ;  /* 0x0000000407127825 */ /* 0x002fcc00078e001c */
[----:B------:R-:W2:Y:S04]  /*0380*/  LDG.E.CONSTANT R19, desc[UR10][R18.64] ;  /* 0x0000000a12137981 */ /* 0x000ea8000c1e9900 */
[----:B--2---:R-:W-:Y:S01]  /*0390*/  STS [R2], R19 ;  /* 0x0000001302007388 */ /* 0x004fe20000000800 */
[----:B------:R-:W-:Y:S06]  /*03a0*/  BAR.SYNC.DEFER_BLOCKING 0x0 ;  /* 0x0000000000007b1d */ /* 0x000fec0000010000 */
[----:B------:R-:W-:Y:S04]  /*03b0*/  LDS.128 R4, [R21] ;  /* 0x0000000015047984 */ /* 0x000fe80000000c00 */
[----:B------:R-:W-:Y:S01]  /*03c0*/  LDS.128 R8, [R0] ;  /* 0x0000000000087984 */ /* 0x000fe20000000c00 */
[----:B------:R-:W-:Y:S06]  /*03d0*/  BAR.SYNC.DEFER_BLOCKING 0x0 ;  /* 0x0000000000007b1d */ /* 0x000fec0000010000 */
[----:B---3--:R-:W-:Y:S04]  /*03e0*/  STS [R20], R35 ;  /* 0x0000002314007388 */ /* 0x008fe80000000800 */
[----:B------:R-:W0:Y:S02]  /*03f0*/  LDS R13, [UR7+0x80] ;  /* 0x00008007ff0d7984 */ /* 0x000e240008000800 */
[----:B0-----:R-:W-:-:S05]  /*0400*/  IADD3 R13, PT, PT, R12, -0x4, R13 ;  /* 0xfffffffc0c0d7810 */ /* 0x001fca0007ffe00d */
[----:B------:R-:W-:-:S05]  /*0410*/  IMAD.WIDE.U32 R16, R13, 0x4, R28 ;  /* 0x000000040d107825 */ /* 0x000fca00078e001c */
[----:B------:R-:W2:Y:S01]  /*0420*/  LDG.E.CONSTANT R33, desc[UR10][R16.64] ;  /* 0x0000000a10217981 */ /* 0x000ea2000c1e9900 */
[----:B------:R-:W-:-:S05]  /*0430*/  IADD3 R13, PT, PT, R25, 0x8, RZ ;  /* 0x00000008190d7810 */ /* 0x000fca0007ffe0ff */
[----:B------:R-:W-:-:S05]  /*0440*/  IMAD.WIDE.U32 R14, R13, 0x4, R30 ;  /* 0x000000040d0e7825 */ /* 0x000fca00078e001e */
[----:B------:R-:W3:Y:S01]  /*0450*/  LDG.E.CONSTANT R13, desc[UR10][R14.64] ;  /* 0x0000000a0e0d7981 */ /* 0x000ee2000c1e9900 */
[----:B------:R-:W-:-:S04]  /*0460*/  FFMA R4, R4, R8, R27 ;  /* 0x0000000804047223 */ /* 0x000fc8000000001b */
[----:B------:R-:W-:-:S04]  /*0470*/  FFMA R5, R5, R9, R4 ;  /* 0x0000000905057223 */ /* 0x000fc80000000004 */
[----:B------:R-:W-:-:S04]  /*0480*/  FFMA R6, R6, R10, R5 ;  /* 0x0000000a06067223 */ /* 0x000fc80000000005 */
[----:B------:R-:W-:Y:S01]  /*0490*/  FFMA R19, R7, R11, R6 ;  /* 0x0000000b07137223 */ /* 0x000fe20000000006 */
[----:B--2---:R-:W-:Y:S01]  /*04a0*/  STS [R2], R33 ;  /* 0x0000002102007388 */ /* 0x004fe20000000800 */
[----:B------:R-:W-:Y:S06]  /*04b0*/  BAR.SYNC.DEFER_BLOCKING 0x0 ;  /* 0x0000000000007b1d */ /* 0x000fec0000010000 */
[----:B------:R-:W-:Y:S04]  /*04c0*/  LDS.128 R4, [R21] ;  /* 0x0000000015047984 */ /* 0x000fe80000000c00 */
[----:B------:R-:W-:Y:S01]  /*04d0*/  LDS.128 R8, [R0] ;  /* 0x0000000000087984 */ /* 0x000fe20000000c00 */
[----:B------:R-:W-:Y:S06]  /*04e0*/  BAR.SYNC.DEFER_BLOCKING 0x0 ;  /* 0x0000000000007b1d */ /* 0x000fec0000010000 */
[----:B---3--:R-:W-:Y:S04]  /*04f0*/  STS [R20], R13 ;  /* 0x0000000d14007388 */ /* 0x008fe80000000800 */
[----:B------:R-:W0:Y:S02]  /*0500*/  LDS R15, [UR7+0x80] ;  /* 0x00008007ff0f7984 */ /* 0x000e240008000800 */
[----:B0-----:R-:W-:-:S05]  /*0510*/  IADD3 R15, PT, PT, R12, R15, RZ ;  /* 0x0000000f0c0f7210 */ /* 0x001fca0007ffe0ff */
[----:B------:R-:W-:-:S06]  /*0520*/  IMAD.WIDE.U32 R16, R15, 0x4, R28 ;  /* 0x000000040f107825 */ /* 0x000fcc00078e001c */
        /* <DEDUP_REMOVED lines=15> */
[----:B0-----:R-:W-:-:S05]  /*0620*/  IADD3 R15, PT, PT, R12, 0x4, R15 ;  /* 0x000000040c0f7810 */ /* 0x001fca0007ffe00f */
[----:B------:R-:W-:-:S06]  /*0630*/  IMAD.WIDE.U32 R32, R15, 0x4, R28 ;  /* 0x000000040f207825 */ /* 0x000fcc00078e001c */
[----:B------:R-:W2:Y:S01]  /*0640*/  LDG.E.CONSTANT R33, desc[UR10][R32.64] ;  /* 0x0000000a20217981 */ /* 0x000ea2000c1e9900 */
[----:B------:R-:W-:-:S04]  /*0650*/  FFMA R4, R4, R8, R13 ;  /* 0x0000000804047223 */ /* 0x000fc8000000000d */
[----:B------:R-:W-:-:S04]  /*0660*/  FFMA R5, R5, R9, R4 ;  /* 0x0000000905057223 */ /* 0x000fc80000000004 */
[----:B------:R-:W-:Y:S01]  /*0670*/  FFMA R6, R6, R10, R5 ;  /* 0x0000000a06067223 */ /* 0x000fe20000000005 */
[----:B------:R-:W-:-:S03]  /*0680*/  UIADD3 UR4, UPT, UPT, UR4, 0x4, URZ ;  /* 0x0000000404047890 */ /* 0x000fc6000fffe0ff */
[----:B------:R-:W-:Y:S01]  /*0690*/  FFMA R7, R7, R11, R6 ;  /* 0x0000000b07077223 */ /* 0x000fe20000000006 */
[----:B------:R-:W-:Y:S01]  /*06a0*/  UISETP.NE.AND UP0, UPT, UR4, URZ, UPT ;  /* 0x000000ff0400728c */ /* 0x000fe2000bf05270 */
[----:B------:R-:W-:Y:S01]  /*06b0*/  IADD3 R25, PT, PT, R25, 0x10, RZ ;  /* 0x0000001019197810 */ /* 0x000fe20007ffe0ff */
[----:B------:R-:W-:Y:S01]  /*06c0*/  UIADD3 UR6, UPT, UPT, UR6, 0x10, URZ ;  /* 0x0000001006067890 */ /* 0x000fe2000fffe0ff */
[----:B--2---:R-:W-:Y:S01]  /*06d0*/  STS [R2], R33 ;  /* 0x0000002102007388 */ /* 0x004fe20000000800 */
[----:B------:R-:W-:Y:S06]  /*06e0*/  BAR.SYNC.DEFER_BLOCKING 0x0 ;  /* 0x0000000000007b1d */ /* 0x000fec0000010000 */
[----:B------:R-:W-:Y:S04]  /*06f0*/  LDS.128 R12, [R21] ;  /* 0x00000000150c7984 */ /* 0x000fe80000000c00 */
[----:B------:R-:W0:Y:S02]  /*0700*/  LDS.128 R16, [R0] ;  /* 0x0000000000107984 */ /* 0x000e240000000c00 */
[----:B0-----:R-:W-:-:S04]  /*0710*/  FFMA R12, R12, R16, R7 ;  /* 0x000000100c0c7223 */ /* 0x001fc80000000007 */
[----:B------:R-:W-:-:S04]  /*0720*/  FFMA R13, R13, R17, R12 ;  /* 0x000000110d0d7223 */ /* 0x000fc8000000000c */
[----:B------:R-:W-:-:S04]  /*0730*/  FFMA R14, R14, R18, R13 ;  /* 0x000000120e0e7223 */ /* 0x000fc8000000000d */
[----:B------:R-:W-:Y:S01]  /*0740*/  FFMA R27, R15, R19, R14 ;  /* 0x000000130f1b7223 */ /* 0x000fe2000000000e */
[----:B------:R-:W-:Y:S06]  /*0750*/  BAR.SYNC.DEFER_BLOCKING 0x0 ;  /* 0x0000000000007b1d */ /* 0x000fec0000010000 */
[----:B------:R-:W-:Y:S05]  /*0760*/  BRA.U UP0, `(.L_x_2) ;  /* 0xfffffff900dc7547 */ /* 0x000fea000b83ffff */
[----:B------:R-:W-:-:S12]  /*0770*/  UIADD3 UR4, UPT, UPT, UR6, -0x8, URZ ;  /* 0xfffffff806047890 */ /* 0x000fd8000fffe0ff */
.L_x_1:
[----:B------:R-:W-:-:S09]  /*0780*/  ULOP3.LUT UP0, UR5, UR5, 0x3, URZ, 0xc0, !UPT ;  /* 0x0000000305057892 */ /* 0x000fd2000f80c0ff */
[----:B------:R-:W-:Y:S05]  /*0790*/  BRA.U !UP0, `(.L_x_0) ;  /* 0x0000000108f47547 */ /* 0x000fea000b800000 */
[----:B------:R-:W-:Y:S02]  /*07a0*/  UISETP.NE.AND UP1, UPT, UR5, 0x1, UPT ;  /* 0x000000010500788c */ /* 0x000fe4000bf25270 */
[----:B------:R-:W-:-:S07]  /*07b0*/  ULOP3.LUT UP0, URZ, UR8, 0x4, URZ, 0xc0, !UPT ;  /* 0x0000000408ff7892 */ /* 0x000fce000f80c0ff */
[----:B------:R-:W-:Y:S05]  /*07c0*/  BRA.U !UP1, `(.L_x_3) ;  /* 0x0000000109987547 */ /* 0x000fea000b800000 */
[----:B------:R-:W0:Y:S01]  /*07d0*/  LDC.64 R4, c[0x0][0x390] ;  /* 0x0000e400ff047b82 */ /* 0x000e220000000a00 */
[----:B------:R-:W-:-:S07]  /*07e0*/  IADD3 R9, PT, PT, R22, UR4, RZ ;  /* 0x0000000416097c10 */ /* 0x000fce000fffe0ff */
[----:B------:R-:W1:Y:S01]  /*07f0*/  LDC.64 R12, c[0x0][0x398] ;  /* 0x0000e600ff0c7b82 */ /* 0x000e620000000a00 */
        /* <DEDUP_REMOVED lines=8> */
[----:B0-----:R-:W-:-:S05]  /*0880*/  IADD3 R11, PT, PT, R11, R14, RZ ;  /* 0x0000000e0b0b7210 */ /* 0x001fca0007ffe0ff */
        /* <DEDUP_REMOVED lines=14> */
[----:B------:R-:W-:-:S04]  /*0970*/  FFMA R6, R6, R10, R5 ;  /* 0x0000000a06067223 */ /* 0x000fc80000000005 */
[----:B------:R-:W-:Y:S01]  /*0980*/  FFMA R7, R7, R11, R6 ;  /* 0x0000000b07077223 */ /* 0x000fe20000000006 */
        /* <DEDUP_REMOVED lines=10> */
.L_x_3:
[----:B------:R-:W-:Y:S05]  /*0a30*/  BRA.U UP0, `(.L_x_0) ;  /* 0x00000001004c7547 */ /* 0x000fea000b800000 */
[----:B------:R-:W0:Y:S01]  /*0a40*/  LDC.64 R12, c[0x0][0x390] ;  /* 0x0000e400ff0c7b82 */ /* 0x000e220000000a00 */
[----:B------:R-:W-:-:S07]  /*0a50*/  IADD3 R5, PT, PT, R22, UR4, RZ ;  /* 0x0000000416057c10 */ /* 0x000fce000fffe0ff */
[----:B------:R-:W1:Y:S01]  /*0a60*/  LDC.64 R14, c[0x0][0x398] ;  /* 0x0000e600ff0e7b82 */ /* 0x000e620000000a00 */
[----:B0-----:R-:W-:-:S06]  /*0a70*/  IMAD.WIDE.U32 R12, R5, 0x4, R12 ;  /* 0x00000004050c7825 */ /* 0x001fcc00078e000c */
[----:B------:R-:W2:Y:S04]  /*0a80*/  LDG.E.CONSTANT R13, desc[UR10][R12.64] ;  /* 0x0000000a0c0d7981 */ /* 0x000ea8000c1e9900 */
[----:B--2---:R-:W-:Y:S04]  /*0a90*/  STS [R20], R13 ;  /* 0x0000000d14007388 */ /* 0x004fe80000000800 */
[----:B------:R-:W0:Y:S02]  /*0aa0*/  LDS R4, [UR7+0x80] ;  /* 0x00008007ff047984 */ /* 0x000e240008000800 */
[----:B0-----:R-:W-:-:S05]  /*0ab0*/  IADD3 R3, PT, PT, R4, UR4, R3 ;  /* 0x0000000404037c10 */ /* 0x001fca000fffe003 */
[----:B-1----:R-:W-:-:S06]  /*0ac0*/  IMAD.WIDE.U32 R14, R3, 0x4, R14 ;  /* 0x00000004030e7825 */ /* 0x002fcc00078e000e */
[----:B------:R-:W2:Y:S04]  /*0ad0*/  LDG.E.CONSTANT R15, desc[UR10][R14.64] ;  /* 0x0000000a0e0f7981 */ /* 0x000ea8000c1e9900 */
        /* <DEDUP_REMOVED lines=9> */
.L_x_0:
[----:B------:R-:W1:Y:S02]  /*0b70*/  LDCU.64 UR4, c[0x0][0x380] ;  /* 0x00007000ff0477ac */ /* 0x000e640008000a00 */
[----:B-1----:R-:W-:-:S04]  /*0b80*/  ISETP.GE.AND P0, PT, R23, UR5, PT ;  /* 0x0000000517007c0c */ /* 0x002fc8000bf06270 */
[----:B------:R-:W-:-:S13]  /*0b90*/  ISETP.GE.OR P0, PT, R24, UR4, P0 ;  /* 0x0000000418007c0c */ /* 0x000fda0008706670 */
[----:B------:R-:W-:Y:S05]  /*0ba0*/  @P0 EXIT ;  /* 0x000000000000094d */ /* 0x000fea0003800000 */
[----:B0-----:R-:W0:Y:S01]  /*0bb0*/  LDC.64 R2, c[0x0][0x3a0] ;  /* 0x0000e800ff027b82 */ /* 0x001e220000000a00 */
[----:B------:R-:W-:-:S04]  /*0bc0*/  IMAD R23, R24, UR5, R23 ;  /* 0x0000000518177c24 */ /* 0x000fc8000f8e0217 */
[----:B0-----:R-:W-:-:S05]  /*0bd0*/  IMAD.WIDE.U32 R2, R23, 0x4, R2 ;  /* 0x0000000417027825 */ /* 0x001fca00078e0002 */
[----:B------:R-:W-:Y:S01]  /*0be0*/  STG.E desc[UR10][R2.64], R27 ;  /* 0x0000001b02007986 */ /* 0x000fe2000c10190a */
[----:B------:R-:W-:Y:S05]  /*0bf0*/  EXIT ;  /* 0x000000000000794d */ /* 0x000fea0003800000 */
.L_x_4:
[----:B------:R-:W-:-:S00]  /*0c00*/  BRA `(.L_x_4) ;  /* 0xfffffffc00fc7947 */ /* 0x000fc0000383ffff */
[----:B------:R-:W-:-:S00]  /*0c10*/  NOP ;  /* 0x0000000000007918 */ /* 0x000fc00000000000 */
        /* <DEDUP_REMOVED lines=14> */
.L_x_6:


//--------------------- .text._Z9transposeiiPKfPf --------------------------
	.section	.text._Z9transposeiiPKfPf,"ax",@progbits
	.align	128
        .global         _Z9transposeiiPKfPf
        .type           _Z9transposeiiPKfPf,@function
        .size           _Z9transposeiiPKfPf,(.L_x_7 - _Z9transposeiiPKfPf)
        .other          _Z9transposeiiPKfPf,@"STO_CUDA_ENTRY STV_DEFAULT"
_Z9transposeiiPKfPf:
.text._Z9transposeiiPKfPf:
[----:B------:R-:W-:Y:S01]  /*0000*/  LDC R1, c[0x0][0x37c] ;  /* 0x0000df00ff017b82 */ /* 0x000fe20000000800 */
[----:B------:R-:W0:Y:S01]  /*0010*/  S2R R4, SR_TID.Y ;  /* 0x0000000000047919 */ /* 0x000e220000002200 */
[----:B------:R-:W1:Y:S01]  /*0020*/  LDCU.64 UR8, c[0x0][0x380] ;  /* 0x00007000ff0877ac */ /* 0x000e620008000a00 */
[----:B------:R-:W0:Y:S01]  /*0030*/  S2R R5, SR_CTAID.Y ;  /* 0x0000000000057919 */ /* 0x000e220000002600 */
[----:B------:R-:W2:Y:S01]  /*0040*/  LDCU.64 UR6, c[0x0][0x358] ;  /* 0x00006b00ff0677ac */ /* 0x000ea20008000a00 */
[----:B------:R-:W3:Y:S01]  /*0050*/  S2R R9, SR_TID.X ;  /* 0x0000000000097919 */ /* 0x000ee20000002100 */
[----:B------:R-:W3:Y:S01]  /*0060*/  S2R R0, SR_CTAID.X ;  /* 0x0000000000007919 */ /* 0x000ee20000002500 */
[----:B0-----:R-:W-:-:S05]  /*0070*/  IMAD R5, R5, 0x4, R4 ;  /* 0x0000000405057824 */ /* 0x001fca00078e0204 */
[----:B-1----:R-:W-:Y:S02]  /*0080*/  ISETP.GE.AND P0, PT, R5, UR8, PT ;  /* 0x0000000805007c0c */ /* 0x002fe4000bf06270 */
[----:B---3--:R-:W-:-:S04]  /*0090*/  LEA R0, R0, R9, 0x2 ;  /* 0x0000000900007211 */ /* 0x008fc800078e10ff */
[----:B------:R-:W-:-:S13]  /*00a0*/  ISETP.GE.OR P0, PT, R0, UR9, P0 ;  /* 0x0000000900007c0c */ /* 0x000fda0008706670 */
[----:B------:R-:W0:Y:S01]  /*00b0*/  @!P0 LDC.64 R2, c[0x0][0x388] ;  /* 0x0000e200ff028b82 */ /* 0x000e220000000a00 */
[----:B------:R-:W-:-:S04]  /*00c0*/  @!P0 IMAD R7, R5, UR9, R0 ;  /* 0x0000000905078c24 */ /* 0x000fc8000f8e0200 */
[----:B0-----:R-:W-:-:S06]  /*00d0*/  @!P0 IMAD.WIDE R2, R7, 0x4, R2 ;  /* 0x0000000407028825 */ /* 0x001fcc00078e0202 */
[----:B--2---:R-:W2:Y:S01]  /*00e0*/  @!P0 LDG.E R3, desc[UR6][R2.64] ;  /* 0x0000000602038981 */ /* 0x004ea2000c1e1900 */
[----:B------:R-:W0:Y:S01]  /*00f0*/  S2UR UR5, SR_CgaCtaId ;  /* 0x00000000000579c3 */ /* 0x000e220000008800 */
[----:B------:R-:W-:Y:S01]  /*0100*/  UMOV UR4, 0x400 ;  /* 0x0000040000047882 */ /* 0x000fe20000000000 */
[----:B------:R-:W-:-:S04]  /*0110*/  ISETP.GE.AND P1, PT, R5, UR9, PT ;  /* 0x0000000905007c0c */ /* 0x000fc8000bf26270 */
[----:B------:R-:W-:Y:S01]  /*0120*/  ISETP.GE.OR P1, PT, R0, UR8, P1 ;  /* 0x0000000800007c0c */ /* 0x000fe20008f26670 */
[----:B0-----:R-:W-:-:S06]  /*0130*/  ULEA UR4, UR5, UR4, 0x18 ;  /* 0x0000000405047291 */ /* 0x001fcc000f8ec0ff */
[----:B------:R-:W-:-:S05]  /*0140*/  LEA R4, R4, UR4, 0x4 ;  /* 0x0000000404047c11 */ /* 0x000fca000f8e20ff */
[----:B------:R-:W-:-:S05]  /*0150*/  IMAD R4, R9, 0x4, R4 ;  /* 0x0000000409047824 */ /* 0x000fca00078e0204 */
[----:B--2---:R0:W-:Y:S01]  /*0160*/  @!P0 STS [R4], R3 ;  /* 0x0000000304008388 */ /* 0x0041e20000000800 */
[----:B------:R-:W-:Y:S06]  /*0170*/  BAR.SYNC.DEFER_BLOCKING 0x0 ;  /* 0x0000000000007b1d */ /* 0x000fec0000010000 */
[----:B------:R-:W-:Y:S05]  /*0180*/  @P1 EXIT ;  /* 0x000000000000194d */ /* 0x000fea0003800000 */
[----:B------:R-:W1:Y:S01]  /*0190*/  LDS R7, [R4] ;  /* 0x0000000004077984 */ /* 0x000e620000000800 */
[----:B0-----:R-:W0:Y:S01]  /*01a0*/  LDC.64 R2, c[0x0][0x390] ;  /* 0x0000e400ff027b82 */ /* 0x001e220000000a00 */
[----:B------:R-:W-:-:S04]  /*01b0*/  IMAD R5, R0, UR8, R5 ;  /* 0x0000000800057c24 */ /* 0x000fc8000f8e0205 */
[----:B0-----:R-:W-:-:S05]  /*01c0*/  IMAD.WIDE R2, R5, 0x4, R2 ;  /* 0x0000000405027825 */ /* 0x001fca00078e0202 */
[----:B-1----:R-:W-:Y:S01]  /*01d0*/  STG.E desc[UR6][R2.64], R7 ;  /* 0x0000000702007986 */ /* 0x002fe2000c101906 */
[----:B------:R-:W-:Y:S05]  /*01e0*/  EXIT ;  /* 0x000000000000794d */ /* 0x000fea0003800000 */
.L_x_5:
        /* <DEDUP_REMOVED lines=9> */
.L_x_7:


//--------------------- .nv.shared._Z7myGEMM5iiiPKfS0_Pf --------------------------
	.section	.nv.shared._Z7myGEMM5iiiPKfS0_Pf,"aw",@nobits
	.sectionflags	@""
	.align	4
.nv.shared._Z7myGEMM5iiiPKfS0_Pf:
	.zero		1156


//--------------------- .nv.shared.reserved.0     --------------------------
	.section	.nv.shared.reserved.0,"aw",@nobits
	.weak		__nv_reservedSMEM_offset_0_alias
	.size		__nv_reservedSMEM_offset_0_alias, 0, 64
	.other		__nv_reservedSMEM_offset_0_alias,@"STO_CUDA_RESERVED_SHARED STV_DEFAULT"
__nv_reservedSMEM_offset_0_alias:
	.zero		0
	.zero		64


//--------------------- .nv.shared._Z9transposeiiPKfPf --------------------------
	.section	.nv.shared._Z9transposeiiPKfPf,"aw",@nobits
	.sectionflags	@""
	.align	4
.nv.shared._Z9transposeiiPKfPf:
	.zero		1088


//--------------------- .nv.constant0._Z7myGEMM5iiiPKfS0_Pf --------------------------
	.section	.nv.constant0._Z7myGEMM5iiiPKfS0_Pf,"a",@progbits
	.sectionflags	@""
	.align	4
.nv.constant0._Z7myGEMM5iiiPKfS0_Pf:
	.zero		936


//--------------------- .nv.constant0._Z9transposeiiPKfPf --------------------------
	.section	.nv.constant0._Z9transposeiiPKfPf,"a",@progbits
	.sectionflags	@""
	.align	4
.nv.constant0._Z9transposeiiPKfPf:
	.zero		920


//--------------------- SYMBOLS --------------------------

	.type		.nv.reservedSmem.offset0,@object
	.size		.nv.reservedSmem.offset0,0x4
	.type		.nv.reservedSmem.cap,@object
	.size		.nv.reservedSmem.cap,0x4
